//
// Generated by NVIDIA NVVM Compiler
//
// Compiler Build ID: CL-36424714
// Cuda compilation tools, release 13.0, V13.0.88
// Based on NVVM 20.0.0
//

.version 9.0
.target sm_100
.address_size 64

	// .globl	_Z15matrixMulKernelPKfS0_Pfi
// _ZZ15matrixMulKernelPKfS0_PfiE3Mds has been demoted

.visible .entry _Z15matrixMulKernelPKfS0_Pfi(
	.param .u64 .ptr .align 1 _Z15matrixMulKernelPKfS0_Pfi_param_0,
	.param .u64 .ptr .align 1 _Z15matrixMulKernelPKfS0_Pfi_param_1,
	.param .u64 .ptr .align 1 _Z15matrixMulKernelPKfS0_Pfi_param_2,
	.param .u32 _Z15matrixMulKernelPKfS0_Pfi_param_3
)
{
	.reg .pred 	%p<8>;
	.reg .b32 	%r<66>;
	.reg .b32 	%f<137>;
	.reg .b64 	%rd<21>;
	// demoted variable
	.shared .align 4 .b8 _ZZ15matrixMulKernelPKfS0_PfiE3Mds[1024];
	ld.param.u64 	%rd3, [_Z15matrixMulKernelPKfS0_Pfi_param_1];
	ld.param.u64 	%rd2, [_Z15matrixMulKernelPKfS0_Pfi_param_2];
	ld.param.u32 	%r28, [_Z15matrixMulKernelPKfS0_Pfi_param_3];
	cvta.to.global.u64 	%rd1, %rd3;
	mov.u32 	%r29, %ctaid.x;
	mov.u32 	%r1, %tid.x;
	mov.u32 	%r2, %tid.y;
	shl.b32 	%r3, %r29, 4;
	add.s32 	%r4, %r3, %r1;
	shr.s32 	%r30, %r28, 31;
	shr.u32 	%r31, %r30, 28;
	add.s32 	%r32, %r28, %r31;
	shr.s32 	%r5, %r32, 4;
	setp.lt.s32 	%p1, %r28, 16;
	mov.f32 	%f136, 0f00000000;
	@%p1 bra 	$L__BB0_9;
	shl.b32 	%r34, %r2, 6;
	mov.u32 	%r35, _ZZ15matrixMulKernelPKfS0_PfiE3Mds;
	add.s32 	%r36, %r35, %r34;
	shl.b32 	%r37, %r1, 2;
	add.s32 	%r6, %r36, %r37;
	add.s32 	%r38, %r5, -1;
	and.b32  	%r7, %r5, 3;
	setp.lt.u32 	%p2, %r38, 3;
	mov.f32 	%f136, 0f00000000;
	mov.b32 	%r65, 0;
	@%p2 bra 	$L__BB0_4;
	and.b32  	%r65, %r5, 134217724;
	neg.s32 	%r63, %r65;
	add.s32 	%r39, %r2, 48;
	mad.lo.s32 	%r40, %r28, %r39, %r1;
	add.s32 	%r62, %r40, %r3;
	shl.b32 	%r11, %r28, 6;
	add.s32 	%r41, %r2, 32;
	mad.lo.s32 	%r42, %r28, %r41, %r1;
	add.s32 	%r61, %r42, %r3;
	add.s32 	%r43, %r2, 16;
	mad.lo.s32 	%r44, %r28, %r43, %r1;
	add.s32 	%r60, %r44, %r3;
	mad.lo.s32 	%r45, %r2, %r28, %r1;
	add.s32 	%r59, %r45, %r3;
	mov.f32 	%f136, 0f00000000;
$L__BB0_3:
	.pragma "nounroll";
	mul.wide.u32 	%rd4, %r59, 4;
	add.s64 	%rd5, %rd1, %rd4;
	ld.global.f32 	%f14, [%rd5];
	st.shared.f32 	[%r6], %f14;
	bar.sync 	0;
	bar.sync 	0;
	mul.wide.u32 	%rd6, %r60, 4;
	add.s64 	%rd7, %rd1, %rd6;
	ld.global.f32 	%f15, [%rd7];
	st.shared.f32 	[%r6], %f15;
	bar.sync 	0;
	bar.sync 	0;
	mul.wide.u32 	%rd8, %r61, 4;
	add.s64 	%rd9, %rd1, %rd8;
	ld.global.f32 	%f16, [%rd9];
	st.shared.f32 	[%r6], %f16;
	bar.sync 	0;
	bar.sync 	0;
	mul.wide.u32 	%rd10, %r62, 4;
	add.s64 	%rd11, %rd1, %rd10;
	ld.global.f32 	%f17, [%rd11];
	st.shared.f32 	[%r6], %f17;
	bar.sync 	0;
	add.f32 	%f18, %f136, 0f7FC00000;
	add.f32 	%f19, %f18, 0f7FC00000;
	add.f32 	%f20, %f19, 0f7FC00000;
	add.f32 	%f21, %f20, 0f7FC00000;
	add.f32 	%f22, %f21, 0f7FC00000;
	add.f32 	%f23, %f22, 0f7FC00000;
	add.f32 	%f24, %f23, 0f7FC00000;
	add.f32 	%f25, %f24, 0f7FC00000;
	add.f32 	%f26, %f25, 0f7FC00000;
	add.f32 	%f27, %f26, 0f7FC00000;
	add.f32 	%f28, %f27, 0f7FC00000;
	add.f32 	%f29, %f28, 0f7FC00000;
	add.f32 	%f30, %f29, 0f7FC00000;
	add.f32 	%f31, %f30, 0f7FC00000;
	add.f32 	%f32, %f31, 0f7FC00000;
	add.f32 	%f33, %f32, 0f7FC00000;
	add.f32 	%f34, %f33, 0f7FC00000;
	add.f32 	%f35, %f34, 0f7FC00000;
	add.f32 	%f36, %f35, 0f7FC00000;
	add.f32 	%f37, %f36, 0f7FC00000;
	add.f32 	%f38, %f37, 0f7FC00000;
	add.f32 	%f39, %f38, 0f7FC00000;
	add.f32 	%f40, %f39, 0f7FC00000;
	add.f32 	%f41, %f40, 0f7FC00000;
	add.f32 	%f42, %f41, 0f7FC00000;
	add.f32 	%f43, %f42, 0f7FC00000;
	add.f32 	%f44, %f43, 0f7FC00000;
	add.f32 	%f45, %f44, 0f7FC00000;
	add.f32 	%f46, %f45, 0f7FC00000;
	add.f32 	%f47, %f46, 0f7FC00000;
	add.f32 	%f48, %f47, 0f7FC00000;
	add.f32 	%f49, %f48, 0f7FC00000;
	add.f32 	%f50, %f49, 0f7FC00000;
	add.f32 	%f51, %f50, 0f7FC00000;
	add.f32 	%f52, %f51, 0f7FC00000;
	add.f32 	%f53, %f52, 0f7FC00000;
	add.f32 	%f54, %f53, 0f7FC00000;
	add.f32 	%f55, %f54, 0f7FC00000;
	add.f32 	%f56, %f55, 0f7FC00000;
	add.f32 	%f57, %f56, 0f7FC00000;
	add.f32 	%f58, %f57, 0f7FC00000;
	add.f32 	%f59, %f58, 0f7FC00000;
	add.f32 	%f60, %f59, 0f7FC00000;
	add.f32 	%f61, %f60, 0f7FC00000;
	add.f32 	%f62, %f61, 0f7FC00000;
	add.f32 	%f63, %f62, 0f7FC00000;
	add.f32 	%f64, %f63, 0f7FC00000;
	add.f32 	%f65, %f64, 0f7FC00000;
	add.f32 	%f66, %f65, 0f7FC00000;
	add.f32 	%f67, %f66, 0f7FC00000;
	add.f32 	%f68, %f67, 0f7FC00000;
	add.f32 	%f69, %f68, 0f7FC00000;
	add.f32 	%f70, %f69, 0f7FC00000;
	add.f32 	%f71, %f70, 0f7FC00000;
	add.f32 	%f72, %f71, 0f7FC00000;
	add.f32 	%f73, %f72, 0f7FC00000;
	add.f32 	%f74, %f73, 0f7FC00000;
	add.f32 	%f75, %f74, 0f7FC00000;
	add.f32 	%f76, %f75, 0f7FC00000;
	add.f32 	%f77, %f76, 0f7FC00000;
	add.f32 	%f78, %f77, 0f7FC00000;
	add.f32 	%f79, %f78, 0f7FC00000;
	add.f32 	%f80, %f79, 0f7FC00000;
	add.f32 	%f136, %f80, 0f7FC00000;
	bar.sync 	0;
	add.s32 	%r63, %r63, 4;
	add.s32 	%r62, %r62, %r11;
	add.s32 	%r61, %r61, %r11;
	add.s32 	%r60, %r60, %r11;
	add.s32 	%r59, %r59, %r11;
	setp.ne.s32 	%p3, %r63, 0;
	@%p3 bra 	$L__BB0_3;
$L__BB0_4:
	setp.eq.s32 	%p4, %r7, 0;
	@%p4 bra 	$L__BB0_9;
	setp.eq.s32 	%p5, %r7, 1;
	@%p5 bra 	$L__BB0_7;
	shl.b32 	%r46, %r65, 4;
	add.s32 	%r47, %r46, %r2;
	mad.lo.s32 	%r48, %r47, %r28, %r4;
	mul.wide.u32 	%rd12, %r48, 4;
	add.s64 	%rd13, %rd1, %rd12;
	ld.global.f32 	%f82, [%rd13];
	st.shared.f32 	[%r6], %f82;
	bar.sync 	0;
	bar.sync 	0;
	add.s32 	%r49, %r47, 16;
	mad.lo.s32 	%r50, %r49, %r28, %r4;
	mul.wide.u32 	%rd14, %r50, 4;
	add.s64 	%rd15, %rd1, %rd14;
	ld.global.f32 	%f83, [%rd15];
	st.shared.f32 	[%r6], %f83;
	bar.sync 	0;
	bar.sync 	0;
	add.f32 	%f84, %f136, 0f7FC00000;
	add.f32 	%f85, %f84, 0f7FC00000;
	add.f32 	%f86, %f85, 0f7FC00000;
	add.f32 	%f87, %f86, 0f7FC00000;
	add.f32 	%f88, %f87, 0f7FC00000;
	add.f32 	%f89, %f88, 0f7FC00000;
	add.f32 	%f90, %f89, 0f7FC00000;
	add.f32 	%f91, %f90, 0f7FC00000;
	add.f32 	%f92, %f91, 0f7FC00000;
	add.f32 	%f93, %f92, 0f7FC00000;
	add.f32 	%f94, %f93, 0f7FC00000;
	add.f32 	%f95, %f94, 0f7FC00000;
	add.f32 	%f96, %f95, 0f7FC00000;
	add.f32 	%f97, %f96, 0f7FC00000;
	add.f32 	%f98, %f97, 0f7FC00000;
	add.f32 	%f99, %f98, 0f7FC00000;
	add.f32 	%f100, %f99, 0f7FC00000;
	add.f32 	%f101, %f100, 0f7FC00000;
	add.f32 	%f102, %f101, 0f7FC00000;
	add.f32 	%f103, %f102, 0f7FC00000;
	add.f32 	%f104, %f103, 0f7FC00000;
	add.f32 	%f105, %f104, 0f7FC00000;
	add.f32 	%f106, %f105, 0f7FC00000;
	add.f32 	%f107, %f106, 0f7FC00000;
	add.f32 	%f108, %f107, 0f7FC00000;
	add.f32 	%f109, %f108, 0f7FC00000;
	add.f32 	%f110, %f109, 0f7FC00000;
	add.f32 	%f111, %f110, 0f7FC00000;
	add.f32 	%f112, %f111, 0f7FC00000;
	add.f32 	%f113, %f112, 0f7FC00000;
	add.f32 	%f114, %f113, 0f7FC00000;
	add.f32 	%f136, %f114, 0f7FC00000;
	add.s32 	%r65, %r65, 2;
$L__BB0_7:
	and.b32  	%r51, %r5, 1;
	setp.eq.b32 	%p6, %r51, 1;
	not.pred 	%p7, %p6;
	@%p7 bra 	$L__BB0_9;
	shl.b32 	%r52, %r65, 4;
	add.s32 	%r53, %r52, %r2;
	mad.lo.s32 	%r54, %r53, %r28, %r4;
	mul.wide.u32 	%rd16, %r54, 4;
	add.s64 	%rd17, %rd1, %rd16;
	ld.global.f32 	%f115, [%rd17];
	st.shared.f32 	[%r6], %f115;
	bar.sync 	0;
	add.f32 	%f116, %f136, 0f7FC00000;
	add.f32 	%f117, %f116, 0f7FC00000;
	add.f32 	%f118, %f117, 0f7FC00000;
	add.f32 	%f119, %f118, 0f7FC00000;
	add.f32 	%f120, %f119, 0f7FC00000;
	add.f32 	%f121, %f120, 0f7FC00000;
	add.f32 	%f122, %f121, 0f7FC00000;
	add.f32 	%f123, %f122, 0f7FC00000;
	add.f32 	%f124, %f123, 0f7FC00000;
	add.f32 	%f125, %f124, 0f7FC00000;
	add.f32 	%f126, %f125, 0f7FC00000;
	add.f32 	%f127, %f126, 0f7FC00000;
	add.f32 	%f128, %f127, 0f7FC00000;
	add.f32 	%f129, %f128, 0f7FC00000;
	add.f32 	%f130, %f129, 0f7FC00000;
	add.f32 	%f136, %f130, 0f7FC00000;
	bar.sync 	0;
$L__BB0_9:
	cvta.to.global.u64 	%rd18, %rd2;
	mov.u32 	%r55, %ctaid.y;
	shl.b32 	%r56, %r55, 4;
	add.s32 	%r57, %r56, %r2;
	mad.lo.s32 	%r58, %r28, %r57, %r4;
	mul.wide.s32 	%rd19, %r58, 4;
	add.s64 	%rd20, %rd18, %rd19;
	st.global.f32 	[%rd20], %f136;
	ret;

}


// ===== COMPILED SASS (sm_100) =====

	.target	sm_100

	.elftype	@"ET_EXEC"


//--------------------- .note.nv.tkinfo           --------------------------
	.section	.note.nv.tkinfo,"",@"SHT_NOTE"
	.sectionflags	@"SHF_NOTE_NV_TKINFO"
	.tkinfo
        /*0018*/ 	.word	0x00000002
        /*0030*/ 	.string	""
        /*0030*/ 	.string	"ptxas"
        /*0030*/ 	.string	"Cuda compilation tools, release 13.0, V13.0.88"
        /*0030*/ 	.string	"Build cuda_13.0.r13.0/compiler.36424714_0"
        /*0030*/ 	.string	"-arch sm_100 -m 64 "



//--------------------- .note.nv.cuinfo           --------------------------
	.section	.note.nv.cuinfo,"",@"SHT_NOTE"
	.sectionflags	@"SHF_NOTE_NV_CUINFO"
        /*0018*/ 	.short	0x0002
        /*001a*/ 	.short	0x0064
        /*001c*/ 	.short	0x0082
	.zero		2


//--------------------- .nv.info                  --------------------------
	.section	.nv.info,"",@"SHT_CUDA_INFO"
	.align	4


	//----- nvinfo : EIATTR_REGCOUNT
	.align		4
        /*0000*/ 	.byte	0x04, 0x2f
        /*0002*/ 	.short	(.L_1 - .L_0)
	.align		4
.L_0:
        /*0004*/ 	.word	index@(_Z15matrixMulKernelPKfS0_Pfi)
        /*0008*/ 	.word	0x0000001c


	//----- nvinfo : EIATTR_FRAME_SIZE
	.align		4
.L_1:
        /*000c*/ 	.byte	0x04, 0x11
        /*000e*/ 	.short	(.L_3 - .L_2)
	.align		4
.L_2:
        /*0010*/ 	.word	index@(_Z15matrixMulKernelPKfS0_Pfi)
        /*0014*/ 	.word	0x00000000


	//----- nvinfo : EIATTR_MIN_STACK_SIZE
	.align		4
.L_3:
        /*0018*/ 	.byte	0x04, 0x12
        /*001a*/ 	.short	(.L_5 - .L_4)
	.align		4
.L_4:
        /*001c*/ 	.word	index@(_Z15matrixMulKernelPKfS0_Pfi)
        /*0020*/ 	.word	0x00000000
.L_5:


//--------------------- .nv.compat                --------------------------
	.section	.nv.compat,"",@"SHT_CUDA_COMPAT_INFO"
	.align	4
        /*0000*/ 	.byte	0x02, 0x09, 0x00, 0x00, 0x02, 0x02, 0x01, 0x00, 0x02, 0x05, 0x05, 0x00, 0x03, 0x07, 0x01, 0x01
        /*0010*/ 	.byte	0x02, 0x03, 0x00, 0x00, 0x02, 0x06, 0x01, 0x00, 0x04, 0x0b, 0x08, 0x00, 0x09, 0x00, 0x00, 0x00
        /*0020*/ 	.byte	0x00, 0x00, 0x00, 0x00


//--------------------- .nv.info._Z15matrixMulKernelPKfS0_Pfi --------------------------
	.section	.nv.info._Z15matrixMulKernelPKfS0_Pfi,"",@"SHT_CUDA_INFO"
	.sectionflags	@""
	.align	4


	//----- nvinfo : EIATTR_CUDA_API_VERSION
	.align		4
        /*0000*/ 	.byte	0x04, 0x37
        /*0002*/ 	.short	(.L_7 - .L_6)
.L_6:
        /*0004*/ 	.word	0x00000082


	//----- nvinfo : EIATTR_KPARAM_INFO
	.align		4
.L_7:
        /*0008*/ 	.byte	0x04, 0x17
        /*000a*/ 	.short	(.L_9 - .L_8)
.L_8:
        /*000c*/ 	.word	0x00000000
        /*0010*/ 	.short	0x0003
        /*0012*/ 	.short	0x0018
        /*0014*/ 	.byte	0x00, 0xf0, 0x11, 0x00


	//----- nvinfo : EIATTR_KPARAM_INFO
	.align		4
.L_9:
        /*0018*/ 	.byte	0x04, 0x17
        /*001a*/ 	.short	(.L_11 - .L_10)
.L_10:
        /*001c*/ 	.word	0x00000000
        /*0020*/ 	.short	0x0002
        /*0022*/ 	.short	0x0010
        /*0024*/ 	.byte	0x00, 0xf5, 0x21, 0x00


	//----- nvinfo : EIATTR_KPARAM_INFO
	.align		4
.L_11:
        /*0028*/ 	.byte	0x04, 0x17
        /*002a*/ 	.short	(.L_13 - .L_12)
.L_12:
        /*002c*/ 	.word	0x00000000
        /*0030*/ 	.short	0x0001
        /*0032*/ 	.short	0x0008
        /*0034*/ 	.byte	0x00, 0xf5, 0x21, 0x00


	//----- nvinfo : EIATTR_KPARAM_INFO
	.align		4
.L_13:
        /*0038*/ 	.byte	0x04, 0x17
        /*003a*/ 	.short	(.L_15 - .L_14)
.L_14:
        /*003c*/ 	.word	0x00000000
        /*0040*/ 	.short	0x0000
        /*0042*/ 	.short	0x0000
        /*0044*/ 	.byte	0x00, 0xf5, 0x21, 0x00


	//----- nvinfo : EIATTR_SPARSE_MMA_MASK
	.align		4
.L_15:
        /*0048*/ 	.byte	0x03, 0x50
        /*004a*/ 	.short	0x0000


	//----- nvinfo : EIATTR_MAXREG_COUNT
	.align		4
        /*004c*/ 	.byte	0x03, 0x1b
        /*004e*/ 	.short	0x00ff


	//----- nvinfo : EIATTR_NUM_BARRIERS
	.align		4
        /*0050*/ 	.byte	0x02, 0x4c
        /*0052*/ 	.byte	0x01
	.zero		1


	//----- nvinfo : EIATTR_MERCURY_ISA_VERSION
	.align		4
        /*0054*/ 	.byte	0x03, 0x5f
        /*0056*/ 	.short	0x0101


	//----- nvinfo : EIATTR_VRC_CTA_INIT_COUNT
	.align		4
        /*0058*/ 	.byte	0x02, 0x4a
	.zero		1
	.zero		1


	//----- nvinfo : EIATTR_EXIT_INSTR_OFFSETS
	.align		4
        /*005c*/ 	.byte	0x04, 0x1c
        /*005e*/ 	.short	(.L_17 - .L_16)


	//   ....[0]....
.L_16:
        /*0060*/ 	.word	0x00000d70


	//----- nvinfo : EIATTR_CBANK_PARAM_SIZE
	.align		4
.L_17:
        /*0064*/ 	.byte	0x03, 0x19
        /*0066*/ 	.short	0x001c


	//----- nvinfo : EIATTR_PARAM_CBANK
	.align		4
        /*0068*/ 	.byte	0x04, 0x0a
        /*006a*/ 	.short	(.L_19 - .L_18)
	.align		4
.L_18:
        /*006c*/ 	.word	index@(.nv.constant0._Z15matrixMulKernelPKfS0_Pfi)
        /*0070*/ 	.short	0x0380
        /*0072*/ 	.short	0x001c


	//----- nvinfo : EIATTR_SW_WAR
	.align		4
.L_19:
        /*0074*/ 	.byte	0x04, 0x36
        /*0076*/ 	.short	(.L_21 - .L_20)
.L_20:
        /*0078*/ 	.word	0x00000008
.L_21:


//--------------------- .nv.callgraph             --------------------------
	.section	.nv.callgraph,"",@"SHT_CUDA_CALLGRAPH"
	.align	4
	.sectionentsize	8
	.align		4
        /*0000*/ 	.word	0x00000000
	.align		4
        /*0004*/ 	.word	0xffffffff
	.align		4
        /*0008*/ 	.word	0x00000000
	.align		4
        /*000c*/ 	.word	0xfffffffe
	.align		4
        /*0010*/ 	.word	0x00000000
	.align		4
        /*0014*/ 	.word	0xfffffffd
	.align		4
        /*0018*/ 	.word	0x00000000
	.align		4
        /*001c*/ 	.word	0xfffffffc


//--------------------- .text._Z15matrixMulKernelPKfS0_Pfi --------------------------
	.section	.text._Z15matrixMulKernelPKfS0_Pfi,"ax",@progbits
	.align	128
        .global         _Z15matrixMulKernelPKfS0_Pfi
        .type           _Z15matrixMulKernelPKfS0_Pfi,@function
        .size           _Z15matrixMulKernelPKfS0_Pfi,(.L_x_5 - _Z15matrixMulKernelPKfS0_Pfi)
        .other          _Z15matrixMulKernelPKfS0_Pfi,@"STO_CUDA_ENTRY STV_DEFAULT"
_Z15matrixMulKernelPKfS0_Pfi:
.text._Z15matrixMulKernelPKfS0_Pfi:
[----:B------:R-:W-:Y:S08]  /*0000*/  LDC R1, c[0x0][0x37c] ;  /* 0x0000df00ff017b82 */ /* 0x000ff00000000800 */
[----:B------:R-:W0:Y:S01]  /*0010*/  LDC R0, c[0x0][0x398] ;  /* 0x0000e600ff007b82 */ /* 0x000e220000000800 */
[----:B------:R-:W1:Y:S01]  /*0020*/  S2R R10, SR_CTAID.X ;  /* 0x00000000000a7919 */ /* 0x000e620000002500 */
[----:B------:R-:W2:Y:S01]  /*0030*/  LDCU.64 UR6, c[0x0][0x358] ;  /* 0x00006b00ff0677ac */ /* 0x000ea20008000a00 */
[----:B------:R-:W-:Y:S01]  /*0040*/  HFMA2 R6, -RZ, RZ, 0, 0 ;  /* 0x00000000ff067431 */ /* 0x000fe200000001ff */
[----:B------:R-:W1:Y:S01]  /*0050*/  S2R R19, SR_TID.X ;  /* 0x0000000000137919 */ /* 0x000e620000002100 */
[----:B------:R-:W3:Y:S01]  /*0060*/  S2R R5, SR_TID.Y ;  /* 0x0000000000057919 */ /* 0x000ee20000002200 */
[----:B0-----:R-:W-:-:S02]  /*0070*/  ISETP.GE.AND P0, PT, R0, 0x10, PT ;  /* 0x000000100000780c */ /* 0x001fc40003f06270 */
[----:B------:R-:W-:-:S04]  /*0080*/  SHF.R.S32.HI R3, RZ, 0x1f, R0 ;  /* 0x0000001fff037819 */ /* 0x000fc80000011400 */
[----:B------:R-:W-:Y:S02]  /*0090*/  LEA.HI R3, R3, R0, RZ, 0x4 ;  /* 0x0000000003037211 */ /* 0x000fe400078f20ff */
[----:B-1----:R-:W-:-:S05]  /*00a0*/  LEA R7, R10, R19, 0x4 ;  /* 0x000000130a077211 */ /* 0x002fca00078e20ff */
[----:B--23--:R-:W-:Y:S05]  /*00b0*/  @!P0 BRA `(.L_x_0) ;  /* 0x0000000c00148947 */ /* 0x00cfea0003800000 */
[----:B------:R-:W0:Y:S01]  /*00c0*/  S2UR UR5, SR_CgaCtaId ;  /* 0x00000000000579c3 */ /* 0x000e220000008800 */
[----:B------:R-:W-:Y:S01]  /*00d0*/  SHF.R.S32.HI R9, RZ, 0x4, R3 ;  /* 0x00000004ff097819 */ /* 0x000fe20000011403 */
[----:B------:R-:W-:Y:S01]  /*00e0*/  UMOV UR4, 0x400 ;  /* 0x0000040000047882 */ /* 0x000fe20000000000 */
[----:B------:R-:W-:Y:S02]  /*00f0*/  MOV R6, RZ ;  /* 0x000000ff00067202 */ /* 0x000fe40000000f00 */
[C---:B------:R-:W-:Y:S02]  /*0100*/  IADD3 R2, PT, PT, R9.reuse, -0x1, RZ ;  /* 0xffffffff09027810 */ /* 0x040fe40007ffe0ff */
[----:B------:R-:W-:Y:S02]  /*0110*/  LOP3.LUT R18, R9, 0x3, RZ, 0xc0, !PT ;  /* 0x0000000309127812 */ /* 0x000fe400078ec0ff */
[----:B------:R-:W-:Y:S02]  /*0120*/  ISETP.GE.U32.AND P1, PT, R2, 0x3, PT ;  /* 0x000000030200780c */ /* 0x000fe40003f26070 */
[----:B------:R-:W-:-:S02]  /*0130*/  ISETP.NE.AND P0, PT, R18, RZ, PT ;  /* 0x000000ff1200720c */ /* 0x000fc40003f05270 */
[----:B------:R-:W-:Y:S01]  /*0140*/  MOV R8, RZ ;  /* 0x000000ff00087202 */ /* 0x000fe20000000f00 */
[----:B0-----:R-:W-:-:S06]  /*0150*/  ULEA UR4, UR5, UR4, 0x18 ;  /* 0x0000000405047291 */ /* 0x001fcc000f8ec0ff */
[----:B------:R-:W-:-:S04]  /*0160*/  LEA R4, R5, UR4, 0x6 ;  /* 0x0000000405047c11 */ /* 0x000fc8000f8e30ff */
[----:B------:R-:W-:Y:S01]  /*0170*/  LEA R4, R19, R4, 0x2 ;  /* 0x0000000413047211 */ /* 0x000fe200078e10ff */
[----:B------:R-:W-:Y:S06]  /*0180*/  @!P1 BRA `(.L_x_1) ;  /* 0x0000000400a89947 */ /* 0x000fec0003800000 */
[----:B------:R-:W0:Y:S01]  /*0190*/  LDC.64 R2, c[0x0][0x388] ;  /* 0x0000e200ff027b82 */ /* 0x000e220000000a00 */
[C---:B------:R-:W-:Y:S01]  /*01a0*/  IADD3 R11, PT, PT, R5.reuse, 0x30, RZ ;  /* 0x00000030050b7810 */ /* 0x040fe20007ffe0ff */
[CCC-:B------:R-:W-:Y:S01]  /*01b0*/  IMAD R17, R5.reuse, R0.reuse, R19.reuse ;  /* 0x0000000005117224 */ /* 0x1c0fe200078e0213 */
[C---:B------:R-:W-:Y:S02]  /*01c0*/  IADD3 R13, PT, PT, R5.reuse, 0x20, RZ ;  /* 0x00000020050d7810 */ /* 0x040fe40007ffe0ff */
[----:B------:R-:W-:Y:S01]  /*01d0*/  IADD3 R15, PT, PT, R5, 0x10, RZ ;  /* 0x00000010050f7810 */ /* 0x000fe20007ffe0ff */
[-CC-:B------:R-:W-:Y:S01]  /*01e0*/  IMAD R11, R11, R0.reuse, R19.reuse ;  /* 0x000000000b0b7224 */ /* 0x180fe200078e0213 */
[----:B------:R-:W-:Y:S01]  /*01f0*/  LOP3.LUT R8, R9, 0x7fffffc, RZ, 0xc0, !PT ;  /* 0x07fffffc09087812 */ /* 0x000fe200078ec0ff */
[-CC-:B------:R-:W-:Y:S01]  /*0200*/  IMAD R13, R13, R0.reuse, R19.reuse ;  /* 0x000000000d0d7224 */ /* 0x180fe200078e0213 */
[C---:B------:R-:W-:Y:S01]  /*0210*/  LEA R17, R10.reuse, R17, 0x4 ;  /* 0x000000110a117211 */ /* 0x040fe200078e20ff */
[----:B------:R-:W-:Y:S01]  /*0220*/  IMAD R15, R15, R0, R19 ;  /* 0x000000000f0f7224 */ /* 0x000fe200078e0213 */
[----:B------:R-:W-:-:S02]  /*0230*/  LEA R19, R10, R11, 0x4 ;  /* 0x0000000b0a137211 */ /* 0x000fc400078e20ff */
[C---:B------:R-:W-:Y:S02]  /*0240*/  LEA R21, R10.reuse, R13, 0x4 ;  /* 0x0000000d0a157211 */ /* 0x040fe400078e20ff */
[----:B------:R-:W-:Y:S02]  /*0250*/  LEA R23, R10, R15, 0x4 ;  /* 0x0000000f0a177211 */ /* 0x000fe400078e20ff */
[----:B------:R-:W-:Y:S02]  /*0260*/  MOV R6, RZ ;  /* 0x000000ff00067202 */ /* 0x000fe40000000f00 */
[----:B------:R-:W-:-:S07]  /*0270*/  IADD3 R16, PT, PT, -R8, RZ, RZ ;  /* 0x000000ff08107210 */ /* 0x000fce0007ffe1ff */
.L_x_2:
[----:B0-----:R-:W-:-:S05]  /*0280*/  IMAD.WIDE.U32 R10, R17, 0x4, R2 ;  /* 0x00000004110a7825 */ /* 0x001fca00078e0002 */
[----:B------:R-:W2:Y:S01]  /*0290*/  LDG.E R25, desc[UR6][R10.64] ;  /* 0x000000060a197981 */ /* 0x000ea2000c1e1900 */
[----:B------:R-:W-:-:S03]  /*02a0*/  IMAD.WIDE.U32 R12, R23, 0x4, R2 ;  /* 0x00000004170c7825 */ /* 0x000fc600078e0002 */
[----:B--2---:R1:W-:Y:S01]  /*02b0*/  STS [R4], R25 ;  /* 0x0000001904007388 */ /* 0x0043e20000000800 */
[----:B------:R-:W-:Y:S08]  /*02c0*/  BAR.SYNC.DEFER_BLOCKING 0x0 ;  /* 0x0000000000007b1d */ /* 0x000ff00000010000 */
[----:B------:R-:W-:Y:S06]  /*02d0*/  BAR.SYNC.DEFER_BLOCKING 0x0 ;  /* 0x0000000000007b1d */ /* 0x000fec0000010000 */
[----:B------:R-:W2:Y:S01]  /*02e0*/  LDG.E R13, desc[UR6][R12.64] ;  /* 0x000000060c0d7981 */ /* 0x000ea2000c1e1900 */
[----:B------:R-:W-:-:S03]  /*02f0*/  IMAD.WIDE.U32 R14, R21, 0x4, R2 ;  /* 0x00000004150e7825 */ /* 0x000fc600078e0002 */
[----:B--2---:R1:W-:Y:S01]  /*0300*/  STS [R4], R13 ;  /* 0x0000000d04007388 */ /* 0x0043e20000000800 */
[----:B------:R-:W-:Y:S08]  /*0310*/  BAR.SYNC.DEFER_BLOCKING 0x0 ;  /* 0x0000000000007b1d */ /* 0x000ff00000010000 */
[----:B------:R-:W-:Y:S06]  /*0320*/  BAR.SYNC.DEFER_BLOCKING 0x0 ;  /* 0x0000000000007b1d */ /* 0x000fec0000010000 */
[----:B------:R-:W2:Y:S01]  /*0330*/  LDG.E R15, desc[UR6][R14.64] ;  /* 0x000000060e0f7981 */ /* 0x000ea2000c1e1900 */
[----:B------:R-:W-:-:S04]  /*0340*/  IMAD.WIDE.U32 R10, R19, 0x4, R2 ;  /* 0x00000004130a7825 */ /* 0x000fc800078e0002 */
[----:B------:R-:W-:-:S04]  /*0350*/  FADD R6, R6, +QNAN ;  /* 0x7fc0000006067421 */ /* 0x000fc80000000000 */
        /* <DEDUP_REMOVED lines=20> */
[----:B------:R-:W-:Y:S01]  /*04a0*/  FADD R6, R6, +QNAN ;  /* 0x7fc0000006067421 */ /* 0x000fe20000000000 */
[----:B--2---:R1:W-:Y:S01]  /*04b0*/  STS [R4], R15 ;  /* 0x0000000f04007388 */ /* 0x0043e20000000800 */
[----:B------:R-:W-:Y:S08]  /*04c0*/  BAR.SYNC.DEFER_BLOCKING 0x0 ;  /* 0x0000000000007b1d */ /* 0x000ff00000010000 */
[----:B------:R-:W-:Y:S06]  /*04d0*/  BAR.SYNC.DEFER_BLOCKING 0x0 ;  /* 0x0000000000007b1d */ /* 0x000fec0000010000 */
[----:B------:R-:W2:Y:S01]  /*04e0*/  LDG.E R11, desc[UR6][R10.64] ;  /* 0x000000060a0b7981 */ /* 0x000ea2000c1e1900 */
[----:B------:R-:W-:Y:S01]  /*04f0*/  FADD R6, R6, +QNAN ;  /* 0x7fc0000006067421 */ /* 0x000fe20000000000 */
[----:B------:R-:W-:-:S02]  /*0500*/  IADD3 R16, PT, PT, R16, 0x4, RZ ;  /* 0x0000000410107810 */ /* 0x000fc40007ffe0ff */
[----:B------:R-:W-:Y:S01]  /*0510*/  LEA R17, R0, R17, 0x6 ;  /* 0x0000001100117211 */ /* 0x000fe200078e30ff */
[----:B------:R-:W-:Y:S01]  /*0520*/  FADD R6, R6, +QNAN ;  /* 0x7fc0000006067421 */ /* 0x000fe20000000000 */
[----:B------:R-:W-:Y:S02]  /*0530*/  ISETP.NE.AND P1, PT, R16, RZ, PT ;  /* 0x000000ff1000720c */ /* 0x000fe40003f25270 */
[----:B------:R-:W-:Y:S01]  /*0540*/  LEA R23, R0, R23, 0x6 ;  /* 0x0000001700177211 */ /* 0x000fe200078e30ff */
[----:B------:R-:W-:Y:S01]  /*0550*/  FADD R6, R6, +QNAN ;  /* 0x7fc0000006067421 */ /* 0x000fe20000000000 */
[C---:B------:R-:W-:Y:S02]  /*0560*/  LEA R21, R0.reuse, R21, 0x6 ;  /* 0x0000001500157211 */ /* 0x040fe400078e30ff */
[----:B------:R-:W-:Y:S01]  /*0570*/  LEA R19, R0, R19, 0x6 ;  /* 0x0000001300137211 */ /* 0x000fe200078e30ff */
        /* <DEDUP_REMOVED lines=42> */
[----:B-1----:R-:W-:Y:S05]  /*0820*/  @P1 BRA `(.L_x_2) ;  /* 0xfffffff800941947 */ /* 0x002fea000383ffff */
.L_x_1:
[----:B------:R-:W-:Y:S05]  /*0830*/  @!P0 BRA `(.L_x_0) ;  /* 0x0000000400348947 */ /* 0x000fea0003800000 */
[----:B------:R-:W-:Y:S02]  /*0840*/  ISETP.NE.AND P0, PT, R18, 0x1, PT ;  /* 0x000000011200780c */ /* 0x000fe40003f05270 */
[----:B------:R-:W-:-:S04]  /*0850*/  LOP3.LUT R9, R9, 0x1, RZ, 0xc0, !PT ;  /* 0x0000000109097812 */ /* 0x000fc800078ec0ff */
[----:B------:R-:W-:-:S07]  /*0860*/  ISETP.NE.U32.AND P1, PT, R9, 0x1, PT ;  /* 0x000000010900780c */ /* 0x000fce0003f25070 */
[----:B------:R-:W-:Y:S06]  /*0870*/  @!P0 BRA `(.L_x_3) ;  /* 0x0000000000c08947 */ /* 0x000fec0003800000 */
[----:B------:R-:W0:Y:S01]  /*0880*/  LDC.64 R2, c[0x0][0x388] ;  /* 0x0000e200ff027b82 */ /* 0x000e220000000a00 */
[----:B------:R-:W-:-:S05]  /*0890*/  LEA R9, R8, R5, 0x4 ;  /* 0x0000000508097211 */ /* 0x000fca00078e20ff */
[----:B------:R-:W-:-:S04]  /*08a0*/  IMAD R11, R9, R0, R7 ;  /* 0x00000000090b7224 */ /* 0x000fc800078e0207 */
[----:B0-----:R-:W-:-:S06]  /*08b0*/  IMAD.WIDE.U32 R10, R11, 0x4, R2 ;  /* 0x000000040b0a7825 */ /* 0x001fcc00078e0002 */
[----:B------:R-:W2:Y:S01]  /*08c0*/  LDG.E R11, desc[UR6][R10.64] ;  /* 0x000000060a0b7981 */ /* 0x000ea2000c1e1900 */
[----:B------:R-:W-:-:S05]  /*08d0*/  IADD3 R9, PT, PT, R9, 0x10, RZ ;  /* 0x0000001009097810 */ /* 0x000fca0007ffe0ff */
[----:B------:R-:W-:-:S04]  /*08e0*/  IMAD R9, R9, R0, R7 ;  /* 0x0000000009097224 */ /* 0x000fc800078e0207 */
[----:B------:R-:W-:-:S04]  /*08f0*/  IMAD.WIDE.U32 R2, R9, 0x4, R2 ;  /* 0x0000000409027825 */ /* 0x000fc800078e0002 */
        /* <DEDUP_REMOVED lines=8> */
[----:B------:R-:W-:-:S03]  /*0980*/  IADD3 R8, PT, PT, R8, 0x2, RZ ;  /* 0x0000000208087810 */ /* 0x000fc60007ffe0ff */
        /* <DEDUP_REMOVED lines=31> */
.L_x_3:
[----:B------:R-:W-:Y:S05]  /*0b80*/  @P1 BRA `(.L_x_0) ;  /* 0x0000000000601947 */ /* 0x000fea0003800000 */
[----:B0-----:R-:W0:Y:S01]  /*0b90*/  LDC.64 R2, c[0x0][0x388] ;  /* 0x0000e200ff027b82 */ /* 0x001e220000000a00 */
[----:B------:R-:W-:-:S05]  /*0ba0*/  LEA R8, R8, R5, 0x4 ;  /* 0x0000000508087211 */ /* 0x000fca00078e20ff */
[----:B------:R-:W-:-:S04]  /*0bb0*/  IMAD R9, R8, R0, R7 ;  /* 0x0000000008097224 */ /* 0x000fc800078e0207 */
[----:B0-----:R-:W-:-:S06]  /*0bc0*/  IMAD.WIDE.U32 R2, R9, 0x4, R2 ;  /* 0x0000000409027825 */ /* 0x001fcc00078e0002 */
[----:B------:R-:W2:Y:S01]  /*0bd0*/  LDG.E R3, desc[UR6][R2.64] ;  /* 0x0000000602037981 */ /* 0x000ea2000c1e1900 */
        /* <DEDUP_REMOVED lines=19> */
.L_x_0:
[----:B01----:R-:W0:Y:S01]  /*0d10*/  S2R R4, SR_CTAID.Y ;  /* 0x0000000000047919 */ /* 0x003e220000002600 */
[----:B------:R-:W1:Y:S01]  /*0d20*/  LDC.64 R2, c[0x0][0x390] ;  /* 0x0000e400ff027b82 */ /* 0x000e620000000a00 */
[----:B0-----:R-:W-:-:S05]  /*0d30*/  LEA R5, R4, R5, 0x4 ;  /* 0x0000000504057211 */ /* 0x001fca00078e20ff */
[----:B------:R-:W-:-:S04]  /*0d40*/  IMAD R5, R5, R0, R7 ;  /* 0x0000000005057224 */ /* 0x000fc800078e0207 */
[----:B-1----:R-:W-:-:S05]  /*0d50*/  IMAD.WIDE R2, R5, 0x4, R2 ;  /* 0x0000000405027825 */ /* 0x002fca00078e0202 */
[----:B------:R-:W-:Y:S01]  /*0d60*/  STG.E desc[UR6][R2.64], R6 ;  /* 0x0000000602007986 */ /* 0x000fe2000c101906 */
[----:B------:R-:W-:Y:S05]  /*0d70*/  EXIT ;  /* 0x000000000000794d */ /* 0x000fea0003800000 */
.L_x_4:
[----:B------:R-:W-:-:S00]  /*0d80*/  BRA `(.L_x_4) ;  /* 0xfffffffc00fc7947 */ /* 0x000fc0000383ffff */
[----:B------:R-:W-:-:S00]  /*0d90*/  NOP ;  /* 0x0000000000007918 */ /* 0x000fc00000000000 */
        /* <DEDUP_REMOVED lines=14> */
.L_x_5:


//--------------------- .nv.shared._Z15matrixMulKernelPKfS0_Pfi --------------------------
	.section	.nv.shared._Z15matrixMulKernelPKfS0_Pfi,"aw",@nobits
	.sectionflags	@""
	.align	4
.nv.shared._Z15matrixMulKernelPKfS0_Pfi:
	.zero		2048


//--------------------- .nv.shared.reserved.0     --------------------------
	.section	.nv.shared.reserved.0,"aw",@nobits
	.weak		__nv_reservedSMEM_offset_0_alias
	.size		__nv_reservedSMEM_offset_0_alias, 0, 64
	.other		__nv_reservedSMEM_offset_0_alias,@"STO_CUDA_RESERVED_SHARED STV_DEFAULT"
__nv_reservedSMEM_offset_0_alias:
	.zero		0
	.zero		64


//--------------------- .nv.constant0._Z15matrixMulKernelPKfS0_Pfi --------------------------
	.section	.nv.constant0._Z15matrixMulKernelPKfS0_Pfi,"a",@progbits
	.sectionflags	@""
	.align	4
.nv.constant0._Z15matrixMulKernelPKfS0_Pfi:
	.zero		924


//--------------------- SYMBOLS --------------------------

	.type		.nv.reservedSmem.offset0,@object
	.size		.nv.reservedSmem.offset0,0x4
	.type		.nv.reservedSmem.cap,@object
	.size		.nv.reservedSmem.cap,0x4
